//
// Generated by NVIDIA NVVM Compiler
//
// Compiler Build ID: CL-36424714
// Cuda compilation tools, release 13.0, V13.0.88
// Based on NVVM 20.0.0
//

.version 9.0
.target sm_100
.address_size 64

	// .globl	_Z21inverted_image_kernelPjS_j

.visible .entry _Z21inverted_image_kernelPjS_j(
	.param .u64 .ptr .align 1 _Z21inverted_image_kernelPjS_j_param_0,
	.param .u64 .ptr .align 1 _Z21inverted_image_kernelPjS_j_param_1,
	.param .u32 _Z21inverted_image_kernelPjS_j_param_2
)
{
	.reg .pred 	%p<2>;
	.reg .b32 	%r<8>;
	.reg .b64 	%rd<8>;

	ld.param.u64 	%rd1, [_Z21inverted_image_kernelPjS_j_param_0];
	ld.param.u64 	%rd2, [_Z21inverted_image_kernelPjS_j_param_1];
	ld.param.u32 	%r2, [_Z21inverted_image_kernelPjS_j_param_2];
	mov.u32 	%r3, %tid.x;
	mov.u32 	%r4, %ntid.x;
	mov.u32 	%r5, %ctaid.x;
	mad.lo.s32 	%r1, %r4, %r5, %r3;
	setp.ge.u32 	%p1, %r1, %r2;
	@%p1 bra 	$L__BB0_2;
	cvta.to.global.u64 	%rd3, %rd1;
	cvta.to.global.u64 	%rd4, %rd2;
	mul.wide.s32 	%rd5, %r1, 4;
	add.s64 	%rd6, %rd3, %rd5;
	ld.global.u32 	%r6, [%rd6];
	sub.s32 	%r7, 255, %r6;
	add.s64 	%rd7, %rd4, %rd5;
	st.global.u32 	[%rd7], %r7;
$L__BB0_2:
	ret;

}


// ===== COMPILED SASS (sm_100) =====

	.target	sm_100

	.elftype	@"ET_EXEC"


//--------------------- .note.nv.tkinfo           --------------------------
	.section	.note.nv.tkinfo,"",@"SHT_NOTE"
	.sectionflags	@"SHF_NOTE_NV_TKINFO"
	.tkinfo
        /*0018*/ 	.word	0x00000002
        /*0030*/ 	.string	""
        /*0030*/ 	.string	"ptxas"
        /*0030*/ 	.string	"Cuda compilation tools, release 13.0, V13.0.88"
        /*0030*/ 	.string	"Build cuda_13.0.r13.0/compiler.36424714_0"
        /*0030*/ 	.string	"-arch sm_100 -m 64 "



//--------------------- .note.nv.cuinfo           --------------------------
	.section	.note.nv.cuinfo,"",@"SHT_NOTE"
	.sectionflags	@"SHF_NOTE_NV_CUINFO"
        /*0018*/ 	.short	0x0002
        /*001a*/ 	.short	0x0064
        /*001c*/ 	.short	0x0082
	.zero		2


//--------------------- .nv.info                  --------------------------
	.section	.nv.info,"",@"SHT_CUDA_INFO"
	.align	4


	//----- nvinfo : EIATTR_REGCOUNT
	.align		4
        /*0000*/ 	.byte	0x04, 0x2f
        /*0002*/ 	.short	(.L_1 - .L_0)
	.align		4
.L_0:
        /*0004*/ 	.word	index@(_Z21inverted_image_kernelPjS_j)
        /*0008*/ 	.word	0x0000000a


	//----- nvinfo : EIATTR_FRAME_SIZE
	.align		4
.L_1:
        /*000c*/ 	.byte	0x04, 0x11
        /*000e*/ 	.short	(.L_3 - .L_2)
	.align		4
.L_2:
        /*0010*/ 	.word	index@(_Z21inverted_image_kernelPjS_j)
        /*0014*/ 	.word	0x00000000


	//----- nvinfo : EIATTR_MIN_STACK_SIZE
	.align		4
.L_3:
        /*0018*/ 	.byte	0x04, 0x12
        /*001a*/ 	.short	(.L_5 - .L_4)
	.align		4
.L_4:
        /*001c*/ 	.word	index@(_Z21inverted_image_kernelPjS_j)
        /*0020*/ 	.word	0x00000000
.L_5:


//--------------------- .nv.compat                --------------------------
	.section	.nv.compat,"",@"SHT_CUDA_COMPAT_INFO"
	.align	4
        /*0000*/ 	.byte	0x02, 0x09, 0x00, 0x00, 0x02, 0x02, 0x01, 0x00, 0x02, 0x05, 0x05, 0x00, 0x03, 0x07, 0x01, 0x01
        /*0010*/ 	.byte	0x02, 0x03, 0x00, 0x00, 0x02, 0x06, 0x01, 0x00, 0x04, 0x0b, 0x08, 0x00, 0x09, 0x00, 0x00, 0x00
        /*0020*/ 	.byte	0x00, 0x00, 0x00, 0x00


//--------------------- .nv.info._Z21inverted_image_kernelPjS_j --------------------------
	.section	.nv.info._Z21inverted_image_kernelPjS_j,"",@"SHT_CUDA_INFO"
	.sectionflags	@""
	.align	4


	//----- nvinfo : EIATTR_CUDA_API_VERSION
	.align		4
        /*0000*/ 	.byte	0x04, 0x37
        /*0002*/ 	.short	(.L_7 - .L_6)
.L_6:
        /*0004*/ 	.word	0x00000082


	//----- nvinfo : EIATTR_KPARAM_INFO
	.align		4
.L_7:
        /*0008*/ 	.byte	0x04, 0x17
        /*000a*/ 	.short	(.L_9 - .L_8)
.L_8:
        /*000c*/ 	.word	0x00000000
        /*0010*/ 	.short	0x0002
        /*0012*/ 	.short	0x0010
        /*0014*/ 	.byte	0x00, 0xf0, 0x11, 0x00


	//----- nvinfo : EIATTR_KPARAM_INFO
	.align		4
.L_9:
        /*0018*/ 	.byte	0x04, 0x17
        /*001a*/ 	.short	(.L_11 - .L_10)
.L_10:
        /*001c*/ 	.word	0x00000000
        /*0020*/ 	.short	0x0001
        /*0022*/ 	.short	0x0008
        /*0024*/ 	.byte	0x00, 0xf5, 0x21, 0x00


	//----- nvinfo : EIATTR_KPARAM_INFO
	.align		4
.L_11:
        /*0028*/ 	.byte	0x04, 0x17
        /*002a*/ 	.short	(.L_13 - .L_12)
.L_12:
        /*002c*/ 	.word	0x00000000
        /*0030*/ 	.short	0x0000
        /*0032*/ 	.short	0x0000
        /*0034*/ 	.byte	0x00, 0xf5, 0x21, 0x00


	//----- nvinfo : EIATTR_SPARSE_MMA_MASK
	.align		4
.L_13:
        /*0038*/ 	.byte	0x03, 0x50
        /*003a*/ 	.short	0x0000


	//----- nvinfo : EIATTR_MAXREG_COUNT
	.align		4
        /*003c*/ 	.byte	0x03, 0x1b
        /*003e*/ 	.short	0x00ff


	//----- nvinfo : EIATTR_MERCURY_ISA_VERSION
	.align		4
        /*0040*/ 	.byte	0x03, 0x5f
        /*0042*/ 	.short	0x0101


	//----- nvinfo : EIATTR_VRC_CTA_INIT_COUNT
	.align		4
        /*0044*/ 	.byte	0x02, 0x4a
	.zero		1
	.zero		1


	//----- nvinfo : EIATTR_EXIT_INSTR_OFFSETS
	.align		4
        /*0048*/ 	.byte	0x04, 0x1c
        /*004a*/ 	.short	(.L_15 - .L_14)


	//   ....[0]....
.L_14:
        /*004c*/ 	.word	0x00000070


	//   ....[1]....
        /*0050*/ 	.word	0x00000100


	//----- nvinfo : EIATTR_CBANK_PARAM_SIZE
	.align		4
.L_15:
        /*0054*/ 	.byte	0x03, 0x19
        /*0056*/ 	.short	0x0014


	//----- nvinfo : EIATTR_PARAM_CBANK
	.align		4
        /*0058*/ 	.byte	0x04, 0x0a
        /*005a*/ 	.short	(.L_17 - .L_16)
	.align		4
.L_16:
        /*005c*/ 	.word	index@(.nv.constant0._Z21inverted_image_kernelPjS_j)
        /*0060*/ 	.short	0x0380
        /*0062*/ 	.short	0x0014


	//----- nvinfo : EIATTR_SW_WAR
	.align		4
.L_17:
        /*0064*/ 	.byte	0x04, 0x36
        /*0066*/ 	.short	(.L_19 - .L_18)
.L_18:
        /*0068*/ 	.word	0x00000008
.L_19:


//--------------------- .nv.callgraph             --------------------------
	.section	.nv.callgraph,"",@"SHT_CUDA_CALLGRAPH"
	.align	4
	.sectionentsize	8
	.align		4
        /*0000*/ 	.word	0x00000000
	.align		4
        /*0004*/ 	.word	0xffffffff
	.align		4
        /*0008*/ 	.word	0x00000000
	.align		4
        /*000c*/ 	.word	0xfffffffe
	.align		4
        /*0010*/ 	.word	0x00000000
	.align		4
        /*0014*/ 	.word	0xfffffffd
	.align		4
        /*0018*/ 	.word	0x00000000
	.align		4
        /*001c*/ 	.word	0xfffffffc


//--------------------- .text._Z21inverted_image_kernelPjS_j --------------------------
	.section	.text._Z21inverted_image_kernelPjS_j,"ax",@progbits
	.align	128
        .global         _Z21inverted_image_kernelPjS_j
        .type           _Z21inverted_image_kernelPjS_j,@function
        .size           _Z21inverted_image_kernelPjS_j,(.L_x_1 - _Z21inverted_image_kernelPjS_j)
        .other          _Z21inverted_image_kernelPjS_j,@"STO_CUDA_ENTRY STV_DEFAULT"
_Z21inverted_image_kernelPjS_j:
.text._Z21inverted_image_kernelPjS_j:
[----:B------:R-:W-:Y:S01]  /*0000*/  LDC R1, c[0x0][0x37c] ;  /* 0x0000df00ff017b82 */ /* 0x000fe20000000800 */
[----:B------:R-:W0:Y:S01]  /*0010*/  S2R R7, SR_TID.X ;  /* 0x0000000000077919 */ /* 0x000e220000002100 */
[----:B------:R-:W0:Y:S01]  /*0020*/  LDCU UR4, c[0x0][0x360] ;  /* 0x00006c00ff0477ac */ /* 0x000e220008000800 */
[----:B------:R-:W0:Y:S01]  /*0030*/  S2R R0, SR_CTAID.X ;  /* 0x0000000000007919 */ /* 0x000e220000002500 */
[----:B------:R-:W1:Y:S01]  /*0040*/  LDCU UR5, c[0x0][0x390] ;  /* 0x00007200ff0577ac */ /* 0x000e620008000800 */
[----:B0-----:R-:W-:-:S05]  /*0050*/  IMAD R7, R0, UR4, R7 ;  /* 0x0000000400077c24 */ /* 0x001fca000f8e0207 */
[----:B-1----:R-:W-:-:S13]  /*0060*/  ISETP.GE.U32.AND P0, PT, R7, UR5, PT ;  /* 0x0000000507007c0c */ /* 0x002fda000bf06070 */
[----:B------:R-:W-:Y:S05]  /*0070*/  @P0 EXIT ;  /* 0x000000000000094d */ /* 0x000fea0003800000 */
[----:B------:R-:W0:Y:S01]  /*0080*/  LDC.64 R2, c[0x0][0x380] ;  /* 0x0000e000ff027b82 */ /* 0x000e220000000a00 */
[----:B------:R-:W1:Y:S07]  /*0090*/  LDCU.64 UR4, c[0x0][0x358] ;  /* 0x00006b00ff0477ac */ /* 0x000e6e0008000a00 */
[----:B------:R-:W2:Y:S01]  /*00a0*/  LDC.64 R4, c[0x0][0x388] ;  /* 0x0000e200ff047b82 */ /* 0x000ea20000000a00 */
[----:B0-----:R-:W-:-:S06]  /*00b0*/  IMAD.WIDE R2, R7, 0x4, R2 ;  /* 0x0000000407027825 */ /* 0x001fcc00078e0202 */
[----:B-1----:R-:W3:Y:S01]  /*00c0*/  LDG.E R2, desc[UR4][R2.64] ;  /* 0x0000000402027981 */ /* 0x002ee2000c1e1900 */
[----:B--2---:R-:W-:Y:S01]  /*00d0*/  IMAD.WIDE R4, R7, 0x4, R4 ;  /* 0x0000000407047825 */ /* 0x004fe200078e0204 */
[----:B---3--:R-:W-:-:S05]  /*00e0*/  IADD3 R7, PT, PT, -R2, 0xff, RZ ;  /* 0x000000ff02077810 */ /* 0x008fca0007ffe1ff */
[----:B------:R-:W-:Y:S01]  /*00f0*/  STG.E desc[UR4][R4.64], R7 ;  /* 0x0000000704007986 */ /* 0x000fe2000c101904 */
[----:B------:R-:W-:Y:S05]  /*0100*/  EXIT ;  /* 0x000000000000794d */ /* 0x000fea0003800000 */
.L_x_0:
[----:B------:R-:W-:-:S00]  /*0110*/  BRA `(.L_x_0) ;  /* 0xfffffffc00fc7947 */ /* 0x000fc0000383ffff */
[----:B------:R-:W-:-:S00]  /*0120*/  NOP ;  /* 0x0000000000007918 */ /* 0x000fc00000000000 */
        /* <DEDUP_REMOVED lines=13> */
.L_x_1:


//--------------------- .nv.shared.reserved.0     --------------------------
	.section	.nv.shared.reserved.0,"aw",@nobits
	.weak		__nv_reservedSMEM_offset_0_alias
	.size		__nv_reservedSMEM_offset_0_alias, 0, 64
	.other		__nv_reservedSMEM_offset_0_alias,@"STO_CUDA_RESERVED_SHARED STV_DEFAULT"
__nv_reservedSMEM_offset_0_alias:
	.zero		0
	.zero		64


//--------------------- .nv.constant0._Z21inverted_image_kernelPjS_j --------------------------
	.section	.nv.constant0._Z21inverted_image_kernelPjS_j,"a",@progbits
	.sectionflags	@""
	.align	4
.nv.constant0._Z21inverted_image_kernelPjS_j:
	.zero		916


//--------------------- SYMBOLS --------------------------

	.type		.nv.reservedSmem.offset0,@object
	.size		.nv.reservedSmem.offset0,0x4
